







.version 5.0
.target sm_61
.address_size 64


.global .align 8 .b8 _ZTVSt9basic_iosIcSt11char_traitsIcEE[32];
.global .align 8 .b8 _ZTTSo[8];
.global .align 8 .b8 _ZTVSt15basic_streambufIcSt11char_traitsIcEE[128];
.global .align 8 .b8 _ZTVNSt7__cxx1115basic_stringbufIcSt11char_traitsIcESaIcEEE[128];
.global .align 8 .b8 _ZTTNSt7__cxx1119basic_ostringstreamIcSt11char_traitsIcESaIcEEE[8];
.global .align 8 .b8 _ZTVN10__cxxabiv119__pointer_type_infoE[8];
.global .align 8 .b8 _ZTVN10__cxxabiv120__function_type_infoE[8];
.global .align 8 .b8 _ZTVN10__cxxabiv117__class_type_infoE[8];
.global .align 8 .b8 _ZTVN10__cxxabiv120__si_class_type_infoE[8];
.global .align 8 .b8 _ZTVSt9exception[40];
.global .align 8 .b8 _ZTVN3c105ErrorE[40];
.global .align 8 .b8 _ZTVN3c1020intrusive_ptr_targetE[40];
.global .align 8 .b8 _ZTVN3c1011StorageImplE[40];
.global .align 8 .b8 _ZTVN6caffe28OperatorINS_11CUDAContextEEE[136];
.global .align 8 .b8 _ZTVN6caffe210SoftplusOpIfNS_11CUDAContextEEE[136];
.global .align 8 .b8 _ZTVN6caffe218SoftplusGradientOpIfNS_11CUDAContextEEE[136];

.visible .entry _ZN6caffe270_GLOBAL__N__46_tmpxft_0000634b_00000000_7_softplus_op_cpp1_ii_d8a44ae814SoftplusKernelIfEEviPKT_PS2_(
.param .u32 _ZN6caffe270_GLOBAL__N__46_tmpxft_0000634b_00000000_7_softplus_op_cpp1_ii_d8a44ae814SoftplusKernelIfEEviPKT_PS2__param_0,
.param .u64 _ZN6caffe270_GLOBAL__N__46_tmpxft_0000634b_00000000_7_softplus_op_cpp1_ii_d8a44ae814SoftplusKernelIfEEviPKT_PS2__param_1,
.param .u64 _ZN6caffe270_GLOBAL__N__46_tmpxft_0000634b_00000000_7_softplus_op_cpp1_ii_d8a44ae814SoftplusKernelIfEEviPKT_PS2__param_2
)
{
.reg .pred %p<8>;
.reg .f32 %f<49>;
.reg .b32 %r<11>;
.reg .b64 %rd<15>;


ld.param.u64 %rd8, [_ZN6caffe270_GLOBAL__N__46_tmpxft_0000634b_00000000_7_softplus_op_cpp1_ii_d8a44ae814SoftplusKernelIfEEviPKT_PS2__param_1];
ld.param.u64 %rd9, [_ZN6caffe270_GLOBAL__N__46_tmpxft_0000634b_00000000_7_softplus_op_cpp1_ii_d8a44ae814SoftplusKernelIfEEviPKT_PS2__param_2];
mov.u32 %r1, %ntid.x;
mov.u32 %r2, %ctaid.x;
mov.u32 %r3, %tid.x;
mad.lo.s32 %r4, %r1, %r2, %r3;
cvt.u64.u32	%rd14, %r4;
ld.param.s32 %rd2, [_ZN6caffe270_GLOBAL__N__46_tmpxft_0000634b_00000000_7_softplus_op_cpp1_ii_d8a44ae814SoftplusKernelIfEEviPKT_PS2__param_0];
setp.ge.u64	%p1, %rd14, %rd2;
@%p1 bra BB0_5;

cvta.to.global.u64 %rd3, %rd9;
cvta.to.global.u64 %rd4, %rd8;
mov.u32 %r5, %nctaid.x;
mul.lo.s32 %r6, %r5, %r1;
cvt.u64.u32	%rd5, %r6;

BB0_2:
shl.b64 %rd10, %rd14, 2;
add.s64 %rd11, %rd4, %rd10;
ld.global.f32 %f7, [%rd11];
mul.f32 %f8, %f7, 0f3FB8AA3B;
cvt.rzi.f32.f32	%f9, %f8;
mov.f32 %f10, 0fBF317200;
fma.rn.f32 %f11, %f9, %f10, %f7;
mov.f32 %f12, 0fB5BFBE8E;
fma.rn.f32 %f13, %f9, %f12, %f11;
mul.f32 %f6, %f13, 0f3FB8AA3B;

	ex2.approx.ftz.f32 %f5,%f6;

	add.f32 %f14, %f9, 0f00000000;
ex2.approx.f32 %f15, %f14;
setp.lt.f32	%p2, %f7, 0fC2D20000;
setp.gt.f32	%p3, %f7, 0f42D20000;
fma.rn.f32 %f16, %f5, %f15, 0f3F800000;
selp.f32	%f17, 0f3F800000, %f16, %p2;
selp.f32	%f18, 0f7F800000, %f17, %p3;
setp.lt.f32	%p4, %f18, 0f00800000;
mul.f32 %f19, %f18, 0f4B000000;
selp.f32	%f1, %f19, %f18, %p4;
selp.f32	%f20, 0fC1B80000, 0f00000000, %p4;
mov.b32 %r7, %f1;
add.s32 %r8, %r7, -1059760811;
and.b32 %r9, %r8, -8388608;
sub.s32 %r10, %r7, %r9;
mov.b32 %f21, %r10;
cvt.rn.f32.s32	%f22, %r9;
mov.f32 %f23, 0f34000000;
fma.rn.f32 %f24, %f22, %f23, %f20;
add.f32 %f25, %f21, 0fBF800000;
mov.f32 %f26, 0f3E1039F6;
mov.f32 %f27, 0fBE055027;
fma.rn.f32 %f28, %f27, %f25, %f26;
mov.f32 %f29, 0fBDF8CDCC;
fma.rn.f32 %f30, %f28, %f25, %f29;
mov.f32 %f31, 0f3E0F2955;
fma.rn.f32 %f32, %f30, %f25, %f31;
mov.f32 %f33, 0fBE2AD8B9;
fma.rn.f32 %f34, %f32, %f25, %f33;
mov.f32 %f35, 0f3E4CED0B;
fma.rn.f32 %f36, %f34, %f25, %f35;
mov.f32 %f37, 0fBE7FFF22;
fma.rn.f32 %f38, %f36, %f25, %f37;
mov.f32 %f39, 0f3EAAAA78;
fma.rn.f32 %f40, %f38, %f25, %f39;
mov.f32 %f41, 0fBF000000;
fma.rn.f32 %f42, %f40, %f25, %f41;
mul.f32 %f43, %f42, %f25;
fma.rn.f32 %f44, %f43, %f25, %f25;
mov.f32 %f45, 0f3F317218;
fma.rn.f32 %f48, %f24, %f45, %f44;
setp.lt.u32	%p5, %r7, 2139095040;
@%p5 bra BB0_4;

mov.f32 %f46, 0f7F800000;
fma.rn.f32 %f48, %f1, %f46, %f46;

BB0_4:
setp.eq.f32	%p6, %f1, 0f00000000;
selp.f32	%f47, 0fFF800000, %f48, %p6;
add.s64 %rd13, %rd3, %rd10;
st.global.f32 [%rd13], %f47;
add.s64 %rd14, %rd5, %rd14;
setp.lt.u64	%p7, %rd14, %rd2;
@%p7 bra BB0_2;

BB0_5:
ret;
}


.visible .entry _ZN6caffe270_GLOBAL__N__46_tmpxft_0000634b_00000000_7_softplus_op_cpp1_ii_d8a44ae822SoftplusGradientKernelIfEEviPKT_S4_PS2_(
.param .u32 _ZN6caffe270_GLOBAL__N__46_tmpxft_0000634b_00000000_7_softplus_op_cpp1_ii_d8a44ae822SoftplusGradientKernelIfEEviPKT_S4_PS2__param_0,
.param .u64 _ZN6caffe270_GLOBAL__N__46_tmpxft_0000634b_00000000_7_softplus_op_cpp1_ii_d8a44ae822SoftplusGradientKernelIfEEviPKT_S4_PS2__param_1,
.param .u64 _ZN6caffe270_GLOBAL__N__46_tmpxft_0000634b_00000000_7_softplus_op_cpp1_ii_d8a44ae822SoftplusGradientKernelIfEEviPKT_S4_PS2__param_2,
.param .u64 _ZN6caffe270_GLOBAL__N__46_tmpxft_0000634b_00000000_7_softplus_op_cpp1_ii_d8a44ae822SoftplusGradientKernelIfEEviPKT_S4_PS2__param_3
)
{
.reg .pred %p<5>;
.reg .f32 %f<20>;
.reg .b32 %r<7>;
.reg .b64 %rd<17>;


ld.param.u64 %rd9, [_ZN6caffe270_GLOBAL__N__46_tmpxft_0000634b_00000000_7_softplus_op_cpp1_ii_d8a44ae822SoftplusGradientKernelIfEEviPKT_S4_PS2__param_1];
ld.param.u64 %rd10, [_ZN6caffe270_GLOBAL__N__46_tmpxft_0000634b_00000000_7_softplus_op_cpp1_ii_d8a44ae822SoftplusGradientKernelIfEEviPKT_S4_PS2__param_2];
ld.param.u64 %rd11, [_ZN6caffe270_GLOBAL__N__46_tmpxft_0000634b_00000000_7_softplus_op_cpp1_ii_d8a44ae822SoftplusGradientKernelIfEEviPKT_S4_PS2__param_3];
mov.u32 %r1, %ntid.x;
mov.u32 %r2, %ctaid.x;
mov.u32 %r3, %tid.x;
mad.lo.s32 %r4, %r1, %r2, %r3;
cvt.u64.u32	%rd16, %r4;
ld.param.s32 %rd2, [_ZN6caffe270_GLOBAL__N__46_tmpxft_0000634b_00000000_7_softplus_op_cpp1_ii_d8a44ae822SoftplusGradientKernelIfEEviPKT_S4_PS2__param_0];
setp.ge.u64	%p1, %rd16, %rd2;
@%p1 bra BB1_3;

cvta.to.global.u64 %rd3, %rd11;
cvta.to.global.u64 %rd4, %rd10;
cvta.to.global.u64 %rd5, %rd9;
mov.u32 %r5, %nctaid.x;
mul.lo.s32 %r6, %r5, %r1;
cvt.u64.u32	%rd6, %r6;

BB1_2:
shl.b64 %rd12, %rd16, 2;
add.s64 %rd13, %rd5, %rd12;
ld.global.f32 %f3, [%rd13];
neg.f32 %f4, %f3;
mul.f32 %f5, %f3, 0fBFB8AA3B;
cvt.rzi.f32.f32	%f6, %f5;
mov.f32 %f7, 0fBF317200;
fma.rn.f32 %f8, %f6, %f7, %f4;
mov.f32 %f9, 0fB5BFBE8E;
fma.rn.f32 %f10, %f6, %f9, %f8;
mul.f32 %f2, %f10, 0f3FB8AA3B;

	ex2.approx.ftz.f32 %f1,%f2;

	add.f32 %f11, %f6, 0f00000000;
ex2.approx.f32 %f12, %f11;
mul.f32 %f13, %f1, %f12;
setp.gt.f32	%p2, %f3, 0f42D20000;
setp.lt.f32	%p3, %f3, 0fC2D20000;
mov.f32 %f14, 0f3F800000;
sub.f32 %f15, %f14, %f13;
selp.f32	%f16, 0f3F800000, %f15, %p2;
selp.f32	%f17, 0fFF800000, %f16, %p3;
add.s64 %rd14, %rd4, %rd12;
ld.global.f32 %f18, [%rd14];
mul.f32 %f19, %f18, %f17;
add.s64 %rd15, %rd3, %rd12;
st.global.f32 [%rd15], %f19;
add.s64 %rd16, %rd6, %rd16;
setp.lt.u64	%p4, %rd16, %rd2;
@%p4 bra BB1_2;

BB1_3:
ret;
}




// ===== COMPILED SASS (sm_100) =====

	.target	sm_100

	.elftype	@"ET_EXEC"


//--------------------- .note.nv.tkinfo           --------------------------
	.section	.note.nv.tkinfo,"",@"SHT_NOTE"
	.sectionflags	@"SHF_NOTE_NV_TKINFO"
	.tkinfo
        /*0018*/ 	.word	0x00000002
        /*0030*/ 	.string	""
        /*0030*/ 	.string	"ptxas"
        /*0030*/ 	.string	"Cuda compilation tools, release 13.0, V13.0.88"
        /*0030*/ 	.string	"Build cuda_13.0.r13.0/compiler.36424714_0"
        /*0030*/ 	.string	"-arch sm_100 "



//--------------------- .note.nv.cuinfo           --------------------------
	.section	.note.nv.cuinfo,"",@"SHT_NOTE"
	.sectionflags	@"SHF_NOTE_NV_CUINFO"
        /*0018*/ 	.short	0x0002
        /*001a*/ 	.short	0x003d
        /*001c*/ 	.short	0x0082
	.zero		2


//--------------------- .nv.info                  --------------------------
	.section	.nv.info,"",@"SHT_CUDA_INFO"
	.align	4


	//----- nvinfo : EIATTR_REGCOUNT
	.align		4
        /*0000*/ 	.byte	0x04, 0x2f
        /*0002*/ 	.short	(.L_17 - .L_16)
	.align		4
.L_16:
        /*0004*/ 	.word	index@(_ZN6caffe270_GLOBAL__N__46_tmpxft_0000634b_00000000_7_softplus_op_cpp1_ii_d8a44ae814SoftplusKernelIfEEviPKT_PS2_)
        /*0008*/ 	.word	0x0000000d


	//----- nvinfo : EIATTR_FRAME_SIZE
	.align		4
.L_17:
        /*000c*/ 	.byte	0x04, 0x11
        /*000e*/ 	.short	(.L_19 - .L_18)
	.align		4
.L_18:
        /*0010*/ 	.word	index@(_ZN6caffe270_GLOBAL__N__46_tmpxft_0000634b_00000000_7_softplus_op_cpp1_ii_d8a44ae814SoftplusKernelIfEEviPKT_PS2_)
        /*0014*/ 	.word	0x00000000


	//----- nvinfo : EIATTR_REGCOUNT
	.align		4
.L_19:
        /*0018*/ 	.byte	0x04, 0x2f
        /*001a*/ 	.short	(.L_21 - .L_20)
	.align		4
.L_20:
        /*001c*/ 	.word	index@(_ZN6caffe270_GLOBAL__N__46_tmpxft_0000634b_00000000_7_softplus_op_cpp1_ii_d8a44ae822SoftplusGradientKernelIfEEviPKT_S4_PS2_)
        /*0020*/ 	.word	0x0000000f


	//----- nvinfo : EIATTR_FRAME_SIZE
	.align		4
.L_21:
        /*0024*/ 	.byte	0x04, 0x11
        /*0026*/ 	.short	(.L_23 - .L_22)
	.align		4
.L_22:
        /*0028*/ 	.word	index@(_ZN6caffe270_GLOBAL__N__46_tmpxft_0000634b_00000000_7_softplus_op_cpp1_ii_d8a44ae822SoftplusGradientKernelIfEEviPKT_S4_PS2_)
        /*002c*/ 	.word	0x00000000


	//----- nvinfo : EIATTR_MIN_STACK_SIZE
	.align		4
.L_23:
        /*0030*/ 	.byte	0x04, 0x12
        /*0032*/ 	.short	(.L_25 - .L_24)
	.align		4
.L_24:
        /*0034*/ 	.word	index@(_ZN6caffe270_GLOBAL__N__46_tmpxft_0000634b_00000000_7_softplus_op_cpp1_ii_d8a44ae822SoftplusGradientKernelIfEEviPKT_S4_PS2_)
        /*0038*/ 	.word	0x00000000


	//----- nvinfo : EIATTR_MIN_STACK_SIZE
	.align		4
.L_25:
        /*003c*/ 	.byte	0x04, 0x12
        /*003e*/ 	.short	(.L_27 - .L_26)
	.align		4
.L_26:
        /*0040*/ 	.word	index@(_ZN6caffe270_GLOBAL__N__46_tmpxft_0000634b_00000000_7_softplus_op_cpp1_ii_d8a44ae814SoftplusKernelIfEEviPKT_PS2_)
        /*0044*/ 	.word	0x00000000
.L_27:


//--------------------- .nv.compat                --------------------------
	.section	.nv.compat,"",@"SHT_CUDA_COMPAT_INFO"
	.align	4
        /*0000*/ 	.byte	0x02, 0x09, 0x00, 0x00, 0x02, 0x02, 0x01, 0x00, 0x02, 0x05, 0x05, 0x00, 0x03, 0x07, 0x01, 0x01
        /*0010*/ 	.byte	0x02, 0x03, 0x00, 0x00, 0x02, 0x06, 0x01, 0x00, 0x04, 0x0b, 0x08, 0x00, 0x01, 0x00, 0x00, 0x00
        /*0020*/ 	.byte	0x00, 0x00, 0x00, 0x00


//--------------------- .nv.info._ZN6caffe270_GLOBAL__N__46_tmpxft_0000634b_00000000_7_softplus_op_cpp1_ii_d8a44ae822SoftplusGradientKernelIfEEviPKT_S4_PS2_ --------------------------
	.section	.nv.info._ZN6caffe270_GLOBAL__N__46_tmpxft_0000634b_00000000_7_softplus_op_cpp1_ii_d8a44ae822SoftplusGradientKernelIfEEviPKT_S4_PS2_,"",@"SHT_CUDA_INFO"
	.sectionflags	@""
	.align	4


	//----- nvinfo : EIATTR_CUDA_API_VERSION
	.align		4
        /*0000*/ 	.byte	0x04, 0x37
        /*0002*/ 	.short	(.L_29 - .L_28)
.L_28:
        /*0004*/ 	.word	0x00000082


	//----- nvinfo : EIATTR_KPARAM_INFO
	.align		4
.L_29:
        /*0008*/ 	.byte	0x04, 0x17
        /*000a*/ 	.short	(.L_31 - .L_30)
.L_30:
        /*000c*/ 	.word	0x00000000
        /*0010*/ 	.short	0x0003
        /*0012*/ 	.short	0x0018
        /*0014*/ 	.byte	0x00, 0xf0, 0x21, 0x00


	//----- nvinfo : EIATTR_KPARAM_INFO
	.align		4
.L_31:
        /*0018*/ 	.byte	0x04, 0x17
        /*001a*/ 	.short	(.L_33 - .L_32)
.L_32:
        /*001c*/ 	.word	0x00000000
        /*0020*/ 	.short	0x0002
        /*0022*/ 	.short	0x0010
        /*0024*/ 	.byte	0x00, 0xf0, 0x21, 0x00


	//----- nvinfo : EIATTR_KPARAM_INFO
	.align		4
.L_33:
        /*0028*/ 	.byte	0x04, 0x17
        /*002a*/ 	.short	(.L_35 - .L_34)
.L_34:
        /*002c*/ 	.word	0x00000000
        /*0030*/ 	.short	0x0001
        /*0032*/ 	.short	0x0008
        /*0034*/ 	.byte	0x00, 0xf0, 0x21, 0x00


	//----- nvinfo : EIATTR_KPARAM_INFO
	.align		4
.L_35:
        /*0038*/ 	.byte	0x04, 0x17
        /*003a*/ 	.short	(.L_37 - .L_36)
.L_36:
        /*003c*/ 	.word	0x00000000
        /*0040*/ 	.short	0x0000
        /*0042*/ 	.short	0x0000
        /*0044*/ 	.byte	0x00, 0xf0, 0x11, 0x00


	//----- nvinfo : EIATTR_SPARSE_MMA_MASK
	.align		4
.L_37:
        /*0048*/ 	.byte	0x03, 0x50
        /*004a*/ 	.short	0x0000


	//----- nvinfo : EIATTR_MAXREG_COUNT
	.align		4
        /*004c*/ 	.byte	0x03, 0x1b
        /*004e*/ 	.short	0x00ff


	//----- nvinfo : EIATTR_MERCURY_ISA_VERSION
	.align		4
        /*0050*/ 	.byte	0x03, 0x5f
        /*0052*/ 	.short	0x0101


	//----- nvinfo : EIATTR_VRC_CTA_INIT_COUNT
	.align		4
        /*0054*/ 	.byte	0x02, 0x4a
	.zero		1
	.zero		1


	//----- nvinfo : EIATTR_EXIT_INSTR_OFFSETS
	.align		4
        /*0058*/ 	.byte	0x04, 0x1c
        /*005a*/ 	.short	(.L_39 - .L_38)


	//   ....[0]....
.L_38:
        /*005c*/ 	.word	0x00000090


	//   ....[1]....
        /*0060*/ 	.word	0x00000320


	//----- nvinfo : EIATTR_CRS_STACK_SIZE
	.align		4
.L_39:
        /*0064*/ 	.byte	0x04, 0x1e
        /*0066*/ 	.short	(.L_41 - .L_40)
.L_40:
        /*0068*/ 	.word	0x00000000


	//----- nvinfo : EIATTR_CBANK_PARAM_SIZE
	.align		4
.L_41:
        /*006c*/ 	.byte	0x03, 0x19
        /*006e*/ 	.short	0x0020


	//----- nvinfo : EIATTR_PARAM_CBANK
	.align		4
        /*0070*/ 	.byte	0x04, 0x0a
        /*0072*/ 	.short	(.L_43 - .L_42)
	.align		4
.L_42:
        /*0074*/ 	.word	index@(.nv.constant0._ZN6caffe270_GLOBAL__N__46_tmpxft_0000634b_00000000_7_softplus_op_cpp1_ii_d8a44ae822SoftplusGradientKernelIfEEviPKT_S4_PS2_)
        /*0078*/ 	.short	0x0380
        /*007a*/ 	.short	0x0020


	//----- nvinfo : EIATTR_SW_WAR
	.align		4
.L_43:
        /*007c*/ 	.byte	0x04, 0x36
        /*007e*/ 	.short	(.L_45 - .L_44)
.L_44:
        /*0080*/ 	.word	0x00000008
.L_45:


//--------------------- .nv.info._ZN6caffe270_GLOBAL__N__46_tmpxft_0000634b_00000000_7_softplus_op_cpp1_ii_d8a44ae814SoftplusKernelIfEEviPKT_PS2_ --------------------------
	.section	.nv.info._ZN6caffe270_GLOBAL__N__46_tmpxft_0000634b_00000000_7_softplus_op_cpp1_ii_d8a44ae814SoftplusKernelIfEEviPKT_PS2_,"",@"SHT_CUDA_INFO"
	.sectionflags	@""
	.align	4


	//----- nvinfo : EIATTR_CUDA_API_VERSION
	.align		4
        /*0000*/ 	.byte	0x04, 0x37
        /*0002*/ 	.short	(.L_47 - .L_46)
.L_46:
        /*0004*/ 	.word	0x00000082


	//----- nvinfo : EIATTR_KPARAM_INFO
	.align		4
.L_47:
        /*0008*/ 	.byte	0x04, 0x17
        /*000a*/ 	.short	(.L_49 - .L_48)
.L_48:
        /*000c*/ 	.word	0x00000000
        /*0010*/ 	.short	0x0002
        /*0012*/ 	.short	0x0010
        /*0014*/ 	.byte	0x00, 0xf0, 0x21, 0x00


	//----- nvinfo : EIATTR_KPARAM_INFO
	.align		4
.L_49:
        /*0018*/ 	.byte	0x04, 0x17
        /*001a*/ 	.short	(.L_51 - .L_50)
.L_50:
        /*001c*/ 	.word	0x00000000
        /*0020*/ 	.short	0x0001
        /*0022*/ 	.short	0x0008
        /*0024*/ 	.byte	0x00, 0xf0, 0x21, 0x00


	//----- nvinfo : EIATTR_KPARAM_INFO
	.align		4
.L_51:
        /*0028*/ 	.byte	0x04, 0x17
        /*002a*/ 	.short	(.L_53 - .L_52)
.L_52:
        /*002c*/ 	.word	0x00000000
        /*0030*/ 	.short	0x0000
        /*0032*/ 	.short	0x0000
        /*0034*/ 	.byte	0x00, 0xf0, 0x11, 0x00


	//----- nvinfo : EIATTR_SPARSE_MMA_MASK
	.align		4
.L_53:
        /*0038*/ 	.byte	0x03, 0x50
        /*003a*/ 	.short	0x0000


	//----- nvinfo : EIATTR_MAXREG_COUNT
	.align		4
        /*003c*/ 	.byte	0x03, 0x1b
        /*003e*/ 	.short	0x00ff


	//----- nvinfo : EIATTR_MERCURY_ISA_VERSION
	.align		4
        /*0040*/ 	.byte	0x03, 0x5f
        /*0042*/ 	.short	0x0101


	//----- nvinfo : EIATTR_VRC_CTA_INIT_COUNT
	.align		4
        /*0044*/ 	.byte	0x02, 0x4a
	.zero		1
	.zero		1


	//----- nvinfo : EIATTR_EXIT_INSTR_OFFSETS
	.align		4
        /*0048*/ 	.byte	0x04, 0x1c
        /*004a*/ 	.short	(.L_55 - .L_54)


	//   ....[0]....
.L_54:
        /*004c*/ 	.word	0x00000090


	//   ....[1]....
        /*0050*/ 	.word	0x00000480


	//----- nvinfo : EIATTR_CRS_STACK_SIZE
	.align		4
.L_55:
        /*0054*/ 	.byte	0x04, 0x1e
        /*0056*/ 	.short	(.L_57 - .L_56)
.L_56:
        /*0058*/ 	.word	0x00000000


	//----- nvinfo : EIATTR_CBANK_PARAM_SIZE
	.align		4
.L_57:
        /*005c*/ 	.byte	0x03, 0x19
        /*005e*/ 	.short	0x0018


	//----- nvinfo : EIATTR_PARAM_CBANK
	.align		4
        /*0060*/ 	.byte	0x04, 0x0a
        /*0062*/ 	.short	(.L_59 - .L_58)
	.align		4
.L_58:
        /*0064*/ 	.word	index@(.nv.constant0._ZN6caffe270_GLOBAL__N__46_tmpxft_0000634b_00000000_7_softplus_op_cpp1_ii_d8a44ae814SoftplusKernelIfEEviPKT_PS2_)
        /*0068*/ 	.short	0x0380
        /*006a*/ 	.short	0x0018


	//----- nvinfo : EIATTR_SW_WAR
	.align		4
.L_59:
        /*006c*/ 	.byte	0x04, 0x36
        /*006e*/ 	.short	(.L_61 - .L_60)
.L_60:
        /*0070*/ 	.word	0x00000008
.L_61:


//--------------------- .nv.callgraph             --------------------------
	.section	.nv.callgraph,"",@"SHT_CUDA_CALLGRAPH"
	.align	4
	.sectionentsize	8
	.align		4
        /*0000*/ 	.word	0x00000000
	.align		4
        /*0004*/ 	.word	0xffffffff
	.align		4
        /*0008*/ 	.word	0x00000000
	.align		4
        /*000c*/ 	.word	0xfffffffe
	.align		4
        /*0010*/ 	.word	0x00000000
	.align		4
        /*0014*/ 	.word	0xfffffffd
	.align		4
        /*0018*/ 	.word	0x00000000
	.align		4
        /*001c*/ 	.word	0xfffffffc


//--------------------- .nv.constant4             --------------------------
	.section	.nv.constant4,"a",@progbits
	.align	8
	.align		8
.nv.constant4:
        /*0000*/ 	.dword	_ZTVSt9basic_iosIcSt11char_traitsIcEE
	.align		8
        /*0008*/ 	.dword	_ZTTSo
	.align		8
        /*0010*/ 	.dword	_ZTVSt15basic_streambufIcSt11char_traitsIcEE
	.align		8
        /*0018*/ 	.dword	_ZTVNSt7__cxx1115basic_stringbufIcSt11char_traitsIcESaIcEEE
	.align		8
        /*0020*/ 	.dword	_ZTTNSt7__cxx1119basic_ostringstreamIcSt11char_traitsIcESaIcEEE
	.align		8
        /*0028*/ 	.dword	_ZTVN10__cxxabiv119__pointer_type_infoE
	.align		8
        /*0030*/ 	.dword	_ZTVN10__cxxabiv120__function_type_infoE
	.align		8
        /*0038*/ 	.dword	_ZTVN10__cxxabiv117__class_type_infoE
	.align		8
        /*0040*/ 	.dword	_ZTVN10__cxxabiv120__si_class_type_infoE
	.align		8
        /*0048*/ 	.dword	_ZTVSt9exception
	.align		8
        /*0050*/ 	.dword	_ZTVN3c105ErrorE
	.align		8
        /*0058*/ 	.dword	_ZTVN3c1020intrusive_ptr_targetE
	.align		8
        /*0060*/ 	.dword	_ZTVN3c1011StorageImplE
	.align		8
        /*0068*/ 	.dword	_ZTVN6caffe28OperatorINS_11CUDAContextEEE
	.align		8
        /*0070*/ 	.dword	_ZTVN6caffe210SoftplusOpIfNS_11CUDAContextEEE
	.align		8
        /*0078*/ 	.dword	_ZTVN6caffe218SoftplusGradientOpIfNS_11CUDAContextEEE


//--------------------- .text._ZN6caffe270_GLOBAL__N__46_tmpxft_0000634b_00000000_7_softplus_op_cpp1_ii_d8a44ae822SoftplusGradientKernelIfEEviPKT_S4_PS2_ --------------------------
	.section	.text._ZN6caffe270_GLOBAL__N__46_tmpxft_0000634b_00000000_7_softplus_op_cpp1_ii_d8a44ae822SoftplusGradientKernelIfEEviPKT_S4_PS2_,"ax",@progbits
	.align	128
        .global         _ZN6caffe270_GLOBAL__N__46_tmpxft_0000634b_00000000_7_softplus_op_cpp1_ii_d8a44ae822SoftplusGradientKernelIfEEviPKT_S4_PS2_
        .type           _ZN6caffe270_GLOBAL__N__46_tmpxft_0000634b_00000000_7_softplus_op_cpp1_ii_d8a44ae822SoftplusGradientKernelIfEEviPKT_S4_PS2_,@function
        .size           _ZN6caffe270_GLOBAL__N__46_tmpxft_0000634b_00000000_7_softplus_op_cpp1_ii_d8a44ae822SoftplusGradientKernelIfEEviPKT_S4_PS2_,(.L_x_4 - _ZN6caffe270_GLOBAL__N__46_tmpxft_0000634b_00000000_7_softplus_op_cpp1_ii_d8a44ae822SoftplusGradientKernelIfEEviPKT_S4_PS2_)
        .other          _ZN6caffe270_GLOBAL__N__46_tmpxft_0000634b_00000000_7_softplus_op_cpp1_ii_d8a44ae822SoftplusGradientKernelIfEEviPKT_S4_PS2_,@"STO_CUDA_ENTRY STV_DEFAULT"
_ZN6caffe270_GLOBAL__N__46_tmpxft_0000634b_00000000_7_softplus_op_cpp1_ii_d8a44ae822SoftplusGradientKernelIfEEviPKT_S4_PS2_:
.text._ZN6caffe270_GLOBAL__N__46_tmpxft_0000634b_00000000_7_softplus_op_cpp1_ii_d8a44ae822SoftplusGradientKernelIfEEviPKT_S4_PS2_:
[----:B------:R-:W-:Y:S01]  /*0000*/  LDC R1, c[0x0][0x37c] ;  /* 0x0000df00ff017b82 */ /* 0x000fe20000000800 */
[----:B------:R-:W0:Y:S01]  /*0010*/  S2R R0, SR_CTAID.X ;  /* 0x0000000000007919 */ /* 0x000e220000002500 */
[----:B------:R-:W0:Y:S01]  /*0020*/  LDCU UR4, c[0x0][0x360] ;  /* 0x00006c00ff0477ac */ /* 0x000e220008000800 */
[----:B------:R-:W0:Y:S01]  /*0030*/  S2R R3, SR_TID.X ;  /* 0x0000000000037919 */ /* 0x000e220000002100 */
[----:B------:R-:W1:Y:S02]  /*0040*/  LDCU UR9, c[0x0][0x380] ;  /* 0x00007000ff0977ac */ /* 0x000e640008000800 */
[----:B-1----:R-:W-:Y:S01]  /*0050*/  USHF.R.S32.HI UR8, URZ, 0x1f, UR9 ;  /* 0x0000001fff087899 */ /* 0x002fe20008011409 */
[----:B0-----:R-:W-:-:S05]  /*0060*/  IMAD R0, R0, UR4, R3 ;  /* 0x0000000400007c24 */ /* 0x001fca000f8e0203 */
[----:B------:R-:W-:-:S04]  /*0070*/  ISETP.GE.U32.AND P0, PT, R0, UR9, PT ;  /* 0x0000000900007c0c */ /* 0x000fc8000bf06070 */
[----:B------:R-:W-:-:S13]  /*0080*/  ISETP.GE.U32.AND.EX P0, PT, RZ, UR8, PT, P0 ;  /* 0x00000008ff007c0c */ /* 0x000fda000bf06100 */
[----:B------:R-:W-:Y:S05]  /*0090*/  @P0 EXIT ;  /* 0x000000000000094d */ /* 0x000fea0003800000 */
[----:B------:R-:W0:Y:S01]  /*00a0*/  LDCU UR5, c[0x0][0x370] ;  /* 0x00006e00ff0577ac */ /* 0x000e220008000800 */
[----:B------:R-:W-:Y:S02]  /*00b0*/  IMAD.MOV.U32 R10, RZ, RZ, R0 ;  /* 0x000000ffff0a7224 */ /* 0x000fe400078e0000 */
[----:B------:R-:W-:Y:S01]  /*00c0*/  IMAD.MOV.U32 R11, RZ, RZ, RZ ;  /* 0x000000ffff0b7224 */ /* 0x000fe200078e00ff */
[----:B------:R-:W1:Y:S01]  /*00d0*/  LDCU.64 UR6, c[0x0][0x358] ;  /* 0x00006b00ff0677ac */ /* 0x000e620008000a00 */
[----:B------:R-:W2:Y:S01]  /*00e0*/  LDCU.64 UR10, c[0x0][0x388] ;  /* 0x00007100ff0a77ac */ /* 0x000ea20008000a00 */
[----:B------:R-:W3:Y:S01]  /*00f0*/  LDCU.128 UR12, c[0x0][0x390] ;  /* 0x00007200ff0c77ac */ /* 0x000ee20008000c00 */
[----:B0-----:R-:W-:-:S12]  /*0100*/  UIMAD UR4, UR4, UR5, URZ ;  /* 0x00000005040472a4 */ /* 0x001fd8000f8e02ff */
.L_x_0:
[C---:B------:R-:W-:Y:S01]  /*0110*/  IMAD.SHL.U32 R9, R10.reuse, 0x4, RZ ;  /* 0x000000040a097824 */ /* 0x040fe200078e00ff */
[----:B------:R-:W-:-:S04]  /*0120*/  SHF.L.U64.HI R12, R10, 0x2, R11 ;  /* 0x000000020a0c7819 */ /* 0x000fc8000001020b */
[----:B--2---:R-:W-:-:S04]  /*0130*/  IADD3 R2, P0, PT, R9, UR10, RZ ;  /* 0x0000000a09027c10 */ /* 0x004fc8000ff1e0ff */
[----:B------:R-:W-:-:S05]  /*0140*/  IADD3.X R3, PT, PT, R12, UR11, RZ, P0, !PT ;  /* 0x0000000b0c037c10 */ /* 0x000fca00087fe4ff */
[----:B-1----:R-:W2:Y:S01]  /*0150*/  LDG.E R2, desc[UR6][R2.64] ;  /* 0x0000000602027981 */ /* 0x002ea2000c1e1900 */
[----:B---3--:R-:W-:-:S04]  /*0160*/  IADD3 R4, P0, PT, R9, UR12, RZ ;  /* 0x0000000c09047c10 */ /* 0x008fc8000ff1e0ff */
[----:B------:R-:W-:-:S06]  /*0170*/  IADD3.X R5, PT, PT, R12, UR13, RZ, P0, !PT ;  /* 0x0000000d0c057c10 */ /* 0x000fcc00087fe4ff */
[----:B------:R-:W3:Y:S01]  /*0180*/  LDG.E R5, desc[UR6][R4.64] ;  /* 0x0000000604057981 */ /* 0x000ee2000c1e1900 */
[C---:B--2---:R-:W-:Y:S01]  /*0190*/  FMUL R0, R2.reuse, -1.4426950216293334961 ;  /* 0xbfb8aa3b02007820 */ /* 0x044fe20000400000 */
[----:B------:R-:W-:-:S03]  /*01a0*/  FSETP.GT.AND P1, PT, R2, 105, PT ;  /* 0x42d200000200780b */ /* 0x000fc60003f24000 */
[----:B------:R-:W0:Y:S02]  /*01b0*/  FRND.TRUNC R7, R0 ;  /* 0x0000000000077307 */ /* 0x000e24000020d000 */
[----:B0-----:R-:W-:Y:S01]  /*01c0*/  FADD R8, RZ, R7 ;  /* 0x00000007ff087221 */ /* 0x001fe20000000000 */
[----:B------:R-:W-:-:S04]  /*01d0*/  FFMA R6, R7, -0.693145751953125, -R2 ;  /* 0xbf31720007067823 */ /* 0x000fc80000000802 */
[----:B------:R-:W-:Y:S01]  /*01e0*/  FSETP.GEU.AND P0, PT, R8, -126, PT ;  /* 0xc2fc00000800780b */ /* 0x000fe20003f0e000 */
[----:B------:R-:W-:-:S04]  /*01f0*/  FFMA R6, R7, -1.428606765330187045e-06, R6 ;  /* 0xb5bfbe8e07067823 */ /* 0x000fc80000000006 */
[----:B------:R-:W-:-:S06]  /*0200*/  FMUL R6, R6, 1.4426950216293334961 ;  /* 0x3fb8aa3b06067820 */ /* 0x000fcc0000400000 */
[----:B------:R-:W-:Y:S02]  /*0210*/  MUFU.EX2 R6, R6 ;  /* 0x0000000600067308 */ /* 0x000fe40000000800 */
[----:B------:R-:W-:-:S06]  /*0220*/  @!P0 FMUL R8, R8, 0.5 ;  /* 0x3f00000008088820 */ /* 0x000fcc0000400000 */
[----:B------:R-:W0:Y:S02]  /*0230*/  MUFU.EX2 R3, R8 ;  /* 0x0000000800037308 */ /* 0x000e240000000800 */
[----:B0-----:R-:W-:Y:S01]  /*0240*/  @!P0 FMUL R3, R3, R3 ;  /* 0x0000000303038220 */ /* 0x001fe20000400000 */
[----:B------:R-:W-:-:S03]  /*0250*/  FSETP.GEU.AND P0, PT, R2, -105, PT ;  /* 0xc2d200000200780b */ /* 0x000fc60003f0e000 */
[----:B------:R-:W-:-:S05]  /*0260*/  FFMA R3, -R6, R3, 1 ;  /* 0x3f80000006037423 */ /* 0x000fca0000000103 */
[----:B------:R-:W-:Y:S02]  /*0270*/  FSEL R3, R3, 1, !P1 ;  /* 0x3f80000003037808 */ /* 0x000fe40004800000 */
[----:B------:R-:W-:Y:S02]  /*0280*/  IADD3 R2, P1, PT, R9, UR14, RZ ;  /* 0x0000000e09027c10 */ /* 0x000fe4000ff3e0ff */
[----:B------:R-:W-:Y:S02]  /*0290*/  FSEL R0, R3, -INF , P0 ;  /* 0xff80000003007808 */ /* 0x000fe40000000000 */
[----:B------:R-:W-:Y:S02]  /*02a0*/  IADD3.X R3, PT, PT, R12, UR15, RZ, P1, !PT ;  /* 0x0000000f0c037c10 */ /* 0x000fe40008ffe4ff */
[----:B------:R-:W-:Y:S01]  /*02b0*/  IADD3 R10, P0, PT, R10, UR4, RZ ;  /* 0x000000040a0a7c10 */ /* 0x000fe2000ff1e0ff */
[----:B---3--:R-:W-:-:S04]  /*02c0*/  FMUL R5, R0, R5 ;  /* 0x0000000500057220 */ /* 0x008fc80000400000 */
[----:B------:R-:W-:Y:S01]  /*02d0*/  IMAD.X R11, RZ, RZ, R11, P0 ;  /* 0x000000ffff0b7224 */ /* 0x000fe200000e060b */
[----:B------:R0:W-:Y:S01]  /*02e0*/  STG.E desc[UR6][R2.64], R5 ;  /* 0x0000000502007986 */ /* 0x0001e2000c101906 */
[----:B------:R-:W-:-:S04]  /*02f0*/  ISETP.GE.U32.AND P0, PT, R10, UR9, PT ;  /* 0x000000090a007c0c */ /* 0x000fc8000bf06070 */
[----:B------:R-:W-:-:S13]  /*0300*/  ISETP.GE.U32.AND.EX P0, PT, R11, UR8, PT, P0 ;  /* 0x000000080b007c0c */ /* 0x000fda000bf06100 */
[----:B0-----:R-:W-:Y:S05]  /*0310*/  @!P0 BRA `(.L_x_0) ;  /* 0xfffffffc007c8947 */ /* 0x001fea000383ffff */
[----:B------:R-:W-:Y:S05]  /*0320*/  EXIT ;  /* 0x000000000000794d */ /* 0x000fea0003800000 */
.L_x_1:
[----:B------:R-:W-:-:S00]  /*0330*/  BRA `(.L_x_1) ;  /* 0xfffffffc00fc7947 */ /* 0x000fc0000383ffff */
[----:B------:R-:W-:-:S00]  /*0340*/  NOP ;  /* 0x0000000000007918 */ /* 0x000fc00000000000 */
        /* <DEDUP_REMOVED lines=11> */
.L_x_4:


//--------------------- .text._ZN6caffe270_GLOBAL__N__46_tmpxft_0000634b_00000000_7_softplus_op_cpp1_ii_d8a44ae814SoftplusKernelIfEEviPKT_PS2_ --------------------------
	.section	.text._ZN6caffe270_GLOBAL__N__46_tmpxft_0000634b_00000000_7_softplus_op_cpp1_ii_d8a44ae814SoftplusKernelIfEEviPKT_PS2_,"ax",@progbits
	.align	128
        .global         _ZN6caffe270_GLOBAL__N__46_tmpxft_0000634b_00000000_7_softplus_op_cpp1_ii_d8a44ae814SoftplusKernelIfEEviPKT_PS2_
        .type           _ZN6caffe270_GLOBAL__N__46_tmpxft_0000634b_00000000_7_softplus_op_cpp1_ii_d8a44ae814SoftplusKernelIfEEviPKT_PS2_,@function
        .size           _ZN6caffe270_GLOBAL__N__46_tmpxft_0000634b_00000000_7_softplus_op_cpp1_ii_d8a44ae814SoftplusKernelIfEEviPKT_PS2_,(.L_x_5 - _ZN6caffe270_GLOBAL__N__46_tmpxft_0000634b_00000000_7_softplus_op_cpp1_ii_d8a44ae814SoftplusKernelIfEEviPKT_PS2_)
        .other          _ZN6caffe270_GLOBAL__N__46_tmpxft_0000634b_00000000_7_softplus_op_cpp1_ii_d8a44ae814SoftplusKernelIfEEviPKT_PS2_,@"STO_CUDA_ENTRY STV_DEFAULT"
_ZN6caffe270_GLOBAL__N__46_tmpxft_0000634b_00000000_7_softplus_op_cpp1_ii_d8a44ae814SoftplusKernelIfEEviPKT_PS2_:
.text._ZN6caffe270_GLOBAL__N__46_tmpxft_0000634b_00000000_7_softplus_op_cpp1_ii_d8a44ae814SoftplusKernelIfEEviPKT_PS2_:
        /* <DEDUP_REMOVED lines=11> */
[----:B------:R-:W-:Y:S01]  /*00b0*/  HFMA2 R0, -RZ, RZ, 0, 0 ;  /* 0x00000000ff007431 */ /* 0x000fe200000001ff */
[----:B------:R-:W1:Y:S01]  /*00c0*/  LDCU.64 UR6, c[0x0][0x358] ;  /* 0x00006b00ff0677ac */ /* 0x000e620008000a00 */
[----:B------:R-:W2:Y:S01]  /*00d0*/  LDCU UR9, c[0x0][0x380] ;  /* 0x00007000ff0977ac */ /* 0x000ea20008000800 */
[----:B------:R-:W3:Y:S01]  /*00e0*/  LDCU.64 UR10, c[0x0][0x388] ;  /* 0x00007100ff0a77ac */ /* 0x000ee20008000a00 */
[----:B------:R-:W4:Y:S01]  /*00f0*/  LDCU.64 UR12, c[0x0][0x390] ;  /* 0x00007200ff0c77ac */ /* 0x000f220008000a00 */
[----:B0-----:R-:W-:-:S12]  /*0100*/  UIMAD UR4, UR4, UR5, URZ ;  /* 0x00000005040472a4 */ /* 0x001fd8000f8e02ff */
.L_x_2:
[C---:B------:R-:W-:Y:S02]  /*0110*/  SHF.L.U32 R2, R3.reuse, 0x2, RZ ;  /* 0x0000000203027819 */ /* 0x040fe400000006ff */
[----:B------:R-:W-:Y:S02]  /*0120*/  SHF.L.U64.HI R10, R3, 0x2, R0 ;  /* 0x00000002030a7819 */ /* 0x000fe40000010200 */
[----:B---3--:R-:W-:-:S04]  /*0130*/  IADD3 R4, P0, PT, R2, UR10, RZ ;  /* 0x0000000a02047c10 */ /* 0x008fc8000ff1e0ff */
[----:B------:R-:W-:-:S05]  /*0140*/  IADD3.X R5, PT, PT, R10, UR11, RZ, P0, !PT ;  /* 0x0000000b0a057c10 */ /* 0x000fca00087fe4ff */
[----:B-1----:R0:W3:Y:S02]  /*0150*/  LDG.E R4, desc[UR6][R4.64] ;  /* 0x0000000604047981 */ /* 0x0020e4000c1e1900 */
[----:B0-----:R-:W-:Y:S02]  /*0160*/  IMAD.MOV.U32 R5, RZ, RZ, 0x3e055027 ;  /* 0x3e055027ff057424 */ /* 0x001fe400078e00ff */
[C---:B---3--:R-:W-:Y:S01]  /*0170*/  FMUL R6, R4.reuse, 1.4426950216293334961 ;  /* 0x3fb8aa3b04067820 */ /* 0x048fe20000400000 */
[----:B------:R-:W-:-:S03]  /*0180*/  FSETP.GEU.AND P1, PT, R4, -105, PT ;  /* 0xc2d200000400780b */ /* 0x000fc60003f2e000 */
[----:B------:R-:W0:Y:S02]  /*0190*/  FRND.TRUNC R7, R6 ;  /* 0x0000000600077307 */ /* 0x000e24000020d000 */
[----:B0-----:R-:W-:Y:S01]  /*01a0*/  FADD R9, RZ, R7 ;  /* 0x00000007ff097221 */ /* 0x001fe20000000000 */
[----:B------:R-:W-:-:S04]  /*01b0*/  FFMA R8, R7, -0.693145751953125, R4 ;  /* 0xbf31720007087823 */ /* 0x000fc80000000004 */
[----:B------:R-:W-:Y:S01]  /*01c0*/  FSETP.GEU.AND P0, PT, R9, -126, PT ;  /* 0xc2fc00000900780b */ /* 0x000fe20003f0e000 */
[----:B------:R-:W-:-:S04]  /*01d0*/  FFMA R8, R7, -1.428606765330187045e-06, R8 ;  /* 0xb5bfbe8e07087823 */ /* 0x000fc80000000008 */
[----:B------:R-:W-:-:S06]  /*01e0*/  FMUL R8, R8, 1.4426950216293334961 ;  /* 0x3fb8aa3b08087820 */ /* 0x000fcc0000400000 */
[----:B------:R-:W-:Y:S02]  /*01f0*/  MUFU.EX2 R8, R8 ;  /* 0x0000000800087308 */ /* 0x000fe40000000800 */
[----:B------:R-:W-:-:S06]  /*0200*/  @!P0 FMUL R9, R9, 0.5 ;  /* 0x3f00000009098820 */ /* 0x000fcc0000400000 */
[----:B------:R-:W0:Y:S02]  /*0210*/  MUFU.EX2 R7, R9 ;  /* 0x0000000900077308 */ /* 0x000e240000000800 */
[----:B0-----:R-:W-:Y:S01]  /*0220*/  @!P0 FMUL R7, R7, R7 ;  /* 0x0000000707078220 */ /* 0x001fe20000400000 */
[----:B------:R-:W-:-:S03]  /*0230*/  FSETP.GT.AND P0, PT, R4, 105, PT ;  /* 0x42d200000400780b */ /* 0x000fc60003f04000 */
[----:B------:R-:W-:-:S05]  /*0240*/  FFMA R7, R8, R7, 1 ;  /* 0x3f80000008077423 */ /* 0x000fca0000000007 */
[----:B------:R-:W-:-:S04]  /*0250*/  FSEL R7, R7, 1, P1 ;  /* 0x3f80000007077808 */ /* 0x000fc80000800000 */
[----:B------:R-:W-:-:S04]  /*0260*/  FSEL R7, R7, +INF , !P0 ;  /* 0x7f80000007077808 */ /* 0x000fc80004000000 */
[----:B------:R-:W-:-:S13]  /*0270*/  FSETP.GEU.AND P1, PT, R7, 1.175494350822287508e-38, PT ;  /* 0x008000000700780b */ /* 0x000fda0003f2e000 */
[----:B------:R-:W-:-:S04]  /*0280*/  @!P1 FMUL R7, R7, 8388608 ;  /* 0x4b00000007079820 */ /* 0x000fc80000400000 */
[C---:B------:R-:W-:Y:S01]  /*0290*/  VIADD R4, R7.reuse, 0xc0d55555 ;  /* 0xc0d5555507047836 */ /* 0x040fe20000000000 */
[----:B------:R-:W-:-:S04]  /*02a0*/  ISETP.GE.U32.AND P0, PT, R7, 0x7f800000, PT ;  /* 0x7f8000000700780c */ /* 0x000fc80003f06070 */
[----:B------:R-:W-:-:S04]  /*02b0*/  LOP3.LUT R6, R4, 0xff800000, RZ, 0xc0, !PT ;  /* 0xff80000004067812 */ /* 0x000fc800078ec0ff */
[----:B------:R-:W-:-:S05]  /*02c0*/  IADD3 R4, PT, PT, R7, -R6, RZ ;  /* 0x8000000607047210 */ /* 0x000fca0007ffe0ff */
[----:B------:R-:W-:Y:S01]  /*02d0*/  FADD R8, R4, -1 ;  /* 0xbf80000004087421 */ /* 0x000fe20000000000 */
[----:B------:R-:W-:-:S03]  /*02e0*/  FSEL R4, RZ, -23, P1 ;  /* 0xc1b80000ff047808 */ /* 0x000fc60000800000 */
[----:B------:R-:W-:-:S04]  /*02f0*/  FFMA R5, R8, -R5, 0.14084610342979431152 ;  /* 0x3e1039f608057423 */ /* 0x000fc80000000805 */
[----:B------:R-:W-:-:S04]  /*0300*/  FFMA R5, R8, R5, -0.12148627638816833496 ;  /* 0xbdf8cdcc08057423 */ /* 0x000fc80000000005 */
[----:B------:R-:W-:-:S04]  /*0310*/  FFMA R5, R8, R5, 0.13980610668659210205 ;  /* 0x3e0f295508057423 */ /* 0x000fc80000000005 */
[----:B------:R-:W-:-:S04]  /*0320*/  FFMA R5, R8, R5, -0.16684235632419586182 ;  /* 0xbe2ad8b908057423 */ /* 0x000fc80000000005 */
[----:B------:R-:W-:-:S04]  /*0330*/  FFMA R5, R8, R5, 0.20012299716472625732 ;  /* 0x3e4ced0b08057423 */ /* 0x000fc80000000005 */
[----:B------:R-:W-:-:S04]  /*0340*/  FFMA R5, R8, R5, -0.24999669194221496582 ;  /* 0xbe7fff2208057423 */ /* 0x000fc80000000005 */
[----:B------:R-:W-:-:S04]  /*0350*/  FFMA R5, R8, R5, 0.33333182334899902344 ;  /* 0x3eaaaa7808057423 */ /* 0x000fc80000000005 */
[C---:B------:R-:W-:Y:S01]  /*0360*/  FFMA R9, R8.reuse, R5, -0.5 ;  /* 0xbf00000008097423 */ /* 0x040fe20000000005 */
[----:B------:R-:W-:Y:S02]  /*0370*/  I2FP.F32.S32 R5, R6 ;  /* 0x0000000600057245 */ /* 0x000fe40000201400 */
[----:B------:R-:W-:Y:S01]  /*0380*/  @P0 MOV R6, 0x7f800000 ;  /* 0x7f80000000060802 */ /* 0x000fe20000000f00 */
[C---:B------:R-:W-:Y:S02]  /*0390*/  FMUL R9, R8.reuse, R9 ;  /* 0x0000000908097220 */ /* 0x040fe40000400000 */
[----:B------:R-:W-:Y:S02]  /*03a0*/  FFMA R4, R5, 1.1920928955078125e-07, R4 ;  /* 0x3400000005047823 */ /* 0x000fe40000000004 */
[----:B------:R-:W-:-:S04]  /*03b0*/  FFMA R9, R8, R9, R8 ;  /* 0x0000000908097223 */ /* 0x000fc80000000008 */
[----:B------:R-:W-:Y:S01]  /*03c0*/  FFMA R9, R4, 0.69314718246459960938, R9 ;  /* 0x3f31721804097823 */ /* 0x000fe20000000009 */
[C---:B------:R-:W-:Y:S01]  /*03d0*/  @P0 FFMA R9, R7.reuse, R6, +INF ;  /* 0x7f80000007090423 */ /* 0x040fe20000000006 */
[----:B----4-:R-:W-:Y:S02]  /*03e0*/  IADD3 R4, P1, PT, R2, UR12, RZ ;  /* 0x0000000c02047c10 */ /* 0x010fe4000ff3e0ff */
[----:B------:R-:W-:Y:S02]  /*03f0*/  FSETP.NEU.AND P0, PT, R7, RZ, PT ;  /* 0x000000ff0700720b */ /* 0x000fe40003f0d000 */
[----:B------:R-:W-:Y:S02]  /*0400*/  IADD3.X R5, PT, PT, R10, UR13, RZ, P1, !PT ;  /* 0x0000000d0a057c10 */ /* 0x000fe40008ffe4ff */
[----:B------:R-:W-:Y:S02]  /*0410*/  FSEL R9, R9, -INF , P0 ;  /* 0xff80000009097808 */ /* 0x000fe40000000000 */
[----:B------:R-:W-:-:S03]  /*0420*/  IADD3 R3, P0, PT, R3, UR4, RZ ;  /* 0x0000000403037c10 */ /* 0x000fc6000ff1e0ff */
[----:B------:R0:W-:Y:S01]  /*0430*/  STG.E desc[UR6][R4.64], R9 ;  /* 0x0000000904007986 */ /* 0x0001e2000c101906 */
[----:B------:R-:W-:Y:S02]  /*0440*/  IADD3.X R0, PT, PT, RZ, R0, RZ, P0, !PT ;  /* 0x00000000ff007210 */ /* 0x000fe400007fe4ff */
[----:B--2---:R-:W-:-:S04]  /*0450*/  ISETP.GE.U32.AND P0, PT, R3, UR9, PT ;  /* 0x0000000903007c0c */ /* 0x004fc8000bf06070 */
[----:B------:R-:W-:-:S13]  /*0460*/  ISETP.GE.U32.AND.EX P0, PT, R0, UR8, PT, P0 ;  /* 0x0000000800007c0c */ /* 0x000fda000bf06100 */
[----:B0-----:R-:W-:Y:S05]  /*0470*/  @!P0 BRA `(.L_x_2) ;  /* 0xfffffffc00248947 */ /* 0x001fea000383ffff */
[----:B------:R-:W-:Y:S05]  /*0480*/  EXIT ;  /* 0x000000000000794d */ /* 0x000fea0003800000 */
.L_x_3:
        /* <DEDUP_REMOVED lines=15> */
.L_x_5:


//--------------------- .nv.shared.reserved.0     --------------------------
	.section	.nv.shared.reserved.0,"aw",@nobits
	.weak		__nv_reservedSMEM_offset_0_alias
	.size		__nv_reservedSMEM_offset_0_alias, 0, 64
	.other		__nv_reservedSMEM_offset_0_alias,@"STO_CUDA_RESERVED_SHARED STV_DEFAULT"
__nv_reservedSMEM_offset_0_alias:
	.zero		0
	.zero		64


//--------------------- .nv.global                --------------------------
	.section	.nv.global,"aw",@nobits
	.align	8
.nv.global:
	.type		_ZTVN10__cxxabiv120__function_type_infoE,@object
	.size		_ZTVN10__cxxabiv120__function_type_infoE,(_ZTVN10__cxxabiv120__si_class_type_infoE - _ZTVN10__cxxabiv120__function_type_infoE)
_ZTVN10__cxxabiv120__function_type_infoE:
	.zero		8
	.type		_ZTVN10__cxxabiv120__si_class_type_infoE,@object
	.size		_ZTVN10__cxxabiv120__si_class_type_infoE,(_ZTTNSt7__cxx1119basic_ostringstreamIcSt11char_traitsIcESaIcEEE - _ZTVN10__cxxabiv120__si_class_type_infoE)
_ZTVN10__cxxabiv120__si_class_type_infoE:
	.zero		8
	.type		_ZTTNSt7__cxx1119basic_ostringstreamIcSt11char_traitsIcESaIcEEE,@object
	.size		_ZTTNSt7__cxx1119basic_ostringstreamIcSt11char_traitsIcESaIcEEE,(_ZTVN10__cxxabiv117__class_type_infoE - _ZTTNSt7__cxx1119basic_ostringstreamIcSt11char_traitsIcESaIcEEE)
_ZTTNSt7__cxx1119basic_ostringstreamIcSt11char_traitsIcESaIcEEE:
	.zero		8
	.type		_ZTVN10__cxxabiv117__class_type_infoE,@object
	.size		_ZTVN10__cxxabiv117__class_type_infoE,(_ZTTSo - _ZTVN10__cxxabiv117__class_type_infoE)
_ZTVN10__cxxabiv117__class_type_infoE:
	.zero		8
	.type		_ZTTSo,@object
	.size		_ZTTSo,(_ZTVN10__cxxabiv119__pointer_type_infoE - _ZTTSo)
_ZTTSo:
	.zero		8
	.type		_ZTVN10__cxxabiv119__pointer_type_infoE,@object
	.size		_ZTVN10__cxxabiv119__pointer_type_infoE,(_ZTVSt9basic_iosIcSt11char_traitsIcEE - _ZTVN10__cxxabiv119__pointer_type_infoE)
_ZTVN10__cxxabiv119__pointer_type_infoE:
	.zero		8
	.type		_ZTVSt9basic_iosIcSt11char_traitsIcEE,@object
	.size		_ZTVSt9basic_iosIcSt11char_traitsIcEE,(_ZTVN3c105ErrorE - _ZTVSt9basic_iosIcSt11char_traitsIcEE)
_ZTVSt9basic_iosIcSt11char_traitsIcEE:
	.zero		32
	.type		_ZTVN3c105ErrorE,@object
	.size		_ZTVN3c105ErrorE,(_ZTVN3c1011StorageImplE - _ZTVN3c105ErrorE)
_ZTVN3c105ErrorE:
	.zero		40
	.type		_ZTVN3c1011StorageImplE,@object
	.size		_ZTVN3c1011StorageImplE,(_ZTVN3c1020intrusive_ptr_targetE - _ZTVN3c1011StorageImplE)
_ZTVN3c1011StorageImplE:
	.zero		40
	.type		_ZTVN3c1020intrusive_ptr_targetE,@object
	.size		_ZTVN3c1020intrusive_ptr_targetE,(_ZTVSt9exception - _ZTVN3c1020intrusive_ptr_targetE)
_ZTVN3c1020intrusive_ptr_targetE:
	.zero		40
	.type		_ZTVSt9exception,@object
	.size		_ZTVSt9exception,(_ZTVSt15basic_streambufIcSt11char_traitsIcEE - _ZTVSt9exception)
_ZTVSt9exception:
	.zero		40
	.type		_ZTVSt15basic_streambufIcSt11char_traitsIcEE,@object
	.size		_ZTVSt15basic_streambufIcSt11char_traitsIcEE,(_ZTVNSt7__cxx1115basic_stringbufIcSt11char_traitsIcESaIcEEE - _ZTVSt15basic_streambufIcSt11char_traitsIcEE)
_ZTVSt15basic_streambufIcSt11char_traitsIcEE:
	.zero		128
	.type		_ZTVNSt7__cxx1115basic_stringbufIcSt11char_traitsIcESaIcEEE,@object
	.size		_ZTVNSt7__cxx1115basic_stringbufIcSt11char_traitsIcESaIcEEE,(_ZTVN6caffe210SoftplusOpIfNS_11CUDAContextEEE - _ZTVNSt7__cxx1115basic_stringbufIcSt11char_traitsIcESaIcEEE)
_ZTVNSt7__cxx1115basic_stringbufIcSt11char_traitsIcESaIcEEE:
	.zero		128
	.type		_ZTVN6caffe210SoftplusOpIfNS_11CUDAContextEEE,@object
	.size		_ZTVN6caffe210SoftplusOpIfNS_11CUDAContextEEE,(_ZTVN6caffe218SoftplusGradientOpIfNS_11CUDAContextEEE - _ZTVN6caffe210SoftplusOpIfNS_11CUDAContextEEE)
_ZTVN6caffe210SoftplusOpIfNS_11CUDAContextEEE:
	.zero		136
	.type		_ZTVN6caffe218SoftplusGradientOpIfNS_11CUDAContextEEE,@object
	.size		_ZTVN6caffe218SoftplusGradientOpIfNS_11CUDAContextEEE,(_ZTVN6caffe28OperatorINS_11CUDAContextEEE - _ZTVN6caffe218SoftplusGradientOpIfNS_11CUDAContextEEE)
_ZTVN6caffe218SoftplusGradientOpIfNS_11CUDAContextEEE:
	.zero		136
	.type		_ZTVN6caffe28OperatorINS_11CUDAContextEEE,@object
	.size		_ZTVN6caffe28OperatorINS_11CUDAContextEEE,(.L_13 - _ZTVN6caffe28OperatorINS_11CUDAContextEEE)
_ZTVN6caffe28OperatorINS_11CUDAContextEEE:
	.zero		136
.L_13:


//--------------------- .nv.constant0._ZN6caffe270_GLOBAL__N__46_tmpxft_0000634b_00000000_7_softplus_op_cpp1_ii_d8a44ae822SoftplusGradientKernelIfEEviPKT_S4_PS2_ --------------------------
	.section	.nv.constant0._ZN6caffe270_GLOBAL__N__46_tmpxft_0000634b_00000000_7_softplus_op_cpp1_ii_d8a44ae822SoftplusGradientKernelIfEEviPKT_S4_PS2_,"a",@progbits
	.sectionflags	@""
	.align	4
.nv.constant0._ZN6caffe270_GLOBAL__N__46_tmpxft_0000634b_00000000_7_softplus_op_cpp1_ii_d8a44ae822SoftplusGradientKernelIfEEviPKT_S4_PS2_:
	.zero		928


//--------------------- .nv.constant0._ZN6caffe270_GLOBAL__N__46_tmpxft_0000634b_00000000_7_softplus_op_cpp1_ii_d8a44ae814SoftplusKernelIfEEviPKT_PS2_ --------------------------
	.section	.nv.constant0._ZN6caffe270_GLOBAL__N__46_tmpxft_0000634b_00000000_7_softplus_op_cpp1_ii_d8a44ae814SoftplusKernelIfEEviPKT_PS2_,"a",@progbits
	.sectionflags	@""
	.align	4
.nv.constant0._ZN6caffe270_GLOBAL__N__46_tmpxft_0000634b_00000000_7_softplus_op_cpp1_ii_d8a44ae814SoftplusKernelIfEEviPKT_PS2_:
	.zero		920


//--------------------- SYMBOLS --------------------------

	.type		.nv.reservedSmem.offset0,@object
	.size		.nv.reservedSmem.offset0,0x4
